//
// Generated by NVIDIA NVVM Compiler
//
// Compiler Build ID: CL-36424714
// Cuda compilation tools, release 13.0, V13.0.88
// Based on NVVM 20.0.0
//

.version 9.0
.target sm_100
.address_size 64

	// .globl	_Z11timeStepSoAPiS_ii

.visible .entry _Z11timeStepSoAPiS_ii(
	.param .u64 .ptr .align 1 _Z11timeStepSoAPiS_ii_param_0,
	.param .u64 .ptr .align 1 _Z11timeStepSoAPiS_ii_param_1,
	.param .u32 _Z11timeStepSoAPiS_ii_param_2,
	.param .u32 _Z11timeStepSoAPiS_ii_param_3
)
{
	.reg .pred 	%p<39>;
	.reg .b32 	%r<49>;
	.reg .b64 	%rd<27>;

	ld.param.u64 	%rd2, [_Z11timeStepSoAPiS_ii_param_0];
	ld.param.u64 	%rd3, [_Z11timeStepSoAPiS_ii_param_1];
	ld.param.u32 	%r11, [_Z11timeStepSoAPiS_ii_param_2];
	ld.param.u32 	%r12, [_Z11timeStepSoAPiS_ii_param_3];
	cvta.to.global.u64 	%rd1, %rd3;
	mov.u32 	%r13, %tid.x;
	mov.u32 	%r14, %ctaid.x;
	mov.u32 	%r15, %ntid.x;
	mad.lo.s32 	%r1, %r14, %r15, %r13;
	mul.lo.s32 	%r2, %r12, %r11;
	setp.ge.s32 	%p8, %r1, %r2;
	@%p8 bra 	$L__BB0_18;
	cvta.to.global.u64 	%rd4, %rd2;
	mul.wide.s32 	%rd5, %r1, 4;
	add.s64 	%rd6, %rd4, %rd5;
	ld.global.u32 	%r3, [%rd6];
	mul.wide.s32 	%rd7, %r2, 4;
	add.s64 	%rd8, %rd6, %rd7;
	ld.global.u32 	%r16, [%rd8];
	shl.b32 	%r5, %r2, 1;
	add.s64 	%rd9, %rd8, %rd7;
	ld.global.u32 	%r17, [%rd9];
	mul.lo.s32 	%r7, %r2, 3;
	add.s64 	%rd10, %rd9, %rd7;
	ld.global.u32 	%r18, [%rd10];
	div.s32 	%r9, %r1, %r12;
	mul.lo.s32 	%r19, %r9, %r12;
	sub.s32 	%r10, %r1, %r19;
	setp.eq.s32 	%p11, %r3, 1;
	setp.eq.s32 	%p12, %r16, 0;
	and.pred  	%p13, %p11, %p12;
	setp.eq.s32 	%p14, %r17, 1;
	and.pred  	%p15, %p13, %p14;
	setp.eq.s32 	%p16, %r18, 0;
	and.pred  	%p17, %p15, %p16;
	mov.pred 	%p38, -1;
	mov.pred 	%p36, 0;
	@%p17 bra 	$L__BB0_6;
	setp.eq.s32 	%p18, %r17, 1;
	setp.ne.s32 	%p19, %r3, 1;
	setp.eq.s32 	%p20, %r3, 0;
	setp.eq.s32 	%p21, %r16, 1;
	and.pred  	%p22, %p20, %p21;
	setp.eq.s32 	%p23, %r17, 0;
	and.pred  	%p24, %p22, %p23;
	setp.eq.s32 	%p25, %r18, 1;
	and.pred  	%p26, %p24, %p25;
	not.pred 	%p27, %p26;
	and.pred  	%p1, %p27, %p21;
	or.pred  	%p36, %p26, %p18;
	and.pred  	%p38, %p27, %p25;
	and.pred  	%p28, %p19, %p27;
	@%p28 bra 	$L__BB0_5;
	add.s32 	%r20, %r12, -1;
	setp.ne.s32 	%p30, %r10, %r20;
	@%p30 bra 	$L__BB0_8;
	mul.wide.s32 	%rd13, %r19, 4;
	add.s64 	%rd14, %rd1, %rd13;
	mov.b32 	%r25, 1;
	st.global.u32 	[%rd14], %r25;
	@%p1 bra 	$L__BB0_6;
	bra.uni 	$L__BB0_9;
$L__BB0_5:
	not.pred 	%p29, %p1;
	@%p29 bra 	$L__BB0_9;
$L__BB0_6:
	setp.ne.s32 	%p32, %r9, 0;
	@%p32 bra 	$L__BB0_13;
	sub.s32 	%r30, %r2, %r12;
	add.s32 	%r31, %r2, %r30;
	add.s32 	%r32, %r31, %r10;
	mul.wide.s32 	%rd17, %r32, 4;
	add.s64 	%rd18, %rd1, %rd17;
	mov.b32 	%r33, 1;
	st.global.u32 	[%rd18], %r33;
	@%p36 bra 	$L__BB0_10;
	bra.uni 	$L__BB0_14;
$L__BB0_8:
	mad.lo.s32 	%r21, %r9, %r12, %r10;
	add.s32 	%r22, %r21, 1;
	mul.wide.s32 	%rd11, %r22, 4;
	add.s64 	%rd12, %rd1, %rd11;
	mov.b32 	%r23, 1;
	st.global.u32 	[%rd12], %r23;
	@%p1 bra 	$L__BB0_6;
$L__BB0_9:
	not.pred 	%p31, %p36;
	@%p31 bra 	$L__BB0_14;
$L__BB0_10:
	setp.ne.s32 	%p34, %r10, 0;
	@%p34 bra 	$L__BB0_12;
	add.s32 	%r38, %r12, %r5;
	mad.lo.s32 	%r39, %r9, %r12, %r38;
	add.s32 	%r40, %r39, -1;
	mul.wide.s32 	%rd21, %r40, 4;
	add.s64 	%rd22, %rd1, %rd21;
	mov.b32 	%r41, 1;
	st.global.u32 	[%rd22], %r41;
	@%p38 bra 	$L__BB0_15;
	bra.uni 	$L__BB0_18;
$L__BB0_12:
	add.s32 	%r34, %r5, %r10;
	mad.lo.s32 	%r35, %r9, %r12, %r34;
	add.s32 	%r36, %r35, -1;
	mul.wide.s32 	%rd19, %r36, 4;
	add.s64 	%rd20, %rd1, %rd19;
	mov.b32 	%r37, 1;
	st.global.u32 	[%rd20], %r37;
	@%p38 bra 	$L__BB0_15;
	bra.uni 	$L__BB0_18;
$L__BB0_13:
	add.s32 	%r26, %r9, -1;
	add.s32 	%r27, %r10, %r2;
	mad.lo.s32 	%r28, %r26, %r12, %r27;
	mul.wide.s32 	%rd15, %r28, 4;
	add.s64 	%rd16, %rd1, %rd15;
	mov.b32 	%r29, 1;
	st.global.u32 	[%rd16], %r29;
	@%p36 bra 	$L__BB0_10;
$L__BB0_14:
	not.pred 	%p33, %p38;
	@%p33 bra 	$L__BB0_18;
$L__BB0_15:
	add.s32 	%r42, %r11, -1;
	setp.ne.s32 	%p35, %r9, %r42;
	@%p35 bra 	$L__BB0_17;
	add.s32 	%r47, %r10, %r7;
	mul.wide.s32 	%rd25, %r47, 4;
	add.s64 	%rd26, %rd1, %rd25;
	mov.b32 	%r48, 1;
	st.global.u32 	[%rd26], %r48;
	bra.uni 	$L__BB0_18;
$L__BB0_17:
	mad.lo.s32 	%r43, %r12, %r9, %r12;
	add.s32 	%r44, %r10, %r7;
	add.s32 	%r45, %r44, %r43;
	mul.wide.s32 	%rd23, %r45, 4;
	add.s64 	%rd24, %rd1, %rd23;
	mov.b32 	%r46, 1;
	st.global.u32 	[%rd24], %r46;
$L__BB0_18:
	ret;

}
	// .globl	_Z11timeStepAoSPiS_ii
.visible .entry _Z11timeStepAoSPiS_ii(
	.param .u64 .ptr .align 1 _Z11timeStepAoSPiS_ii_param_0,
	.param .u64 .ptr .align 1 _Z11timeStepAoSPiS_ii_param_1,
	.param .u32 _Z11timeStepAoSPiS_ii_param_2,
	.param .u32 _Z11timeStepAoSPiS_ii_param_3
)
{
	.reg .pred 	%p<39>;
	.reg .b32 	%r<44>;
	.reg .b64 	%rd<20>;

	ld.param.u64 	%rd3, [_Z11timeStepAoSPiS_ii_param_0];
	ld.param.u64 	%rd4, [_Z11timeStepAoSPiS_ii_param_1];
	ld.param.u32 	%r10, [_Z11timeStepAoSPiS_ii_param_2];
	ld.param.u32 	%r11, [_Z11timeStepAoSPiS_ii_param_3];
	cvta.to.global.u64 	%rd1, %rd4;
	mov.u32 	%r12, %tid.x;
	mov.u32 	%r13, %ctaid.x;
	mov.u32 	%r14, %ntid.x;
	mad.lo.s32 	%r1, %r13, %r14, %r12;
	mul.lo.s32 	%r2, %r11, %r10;
	setp.ge.s32 	%p8, %r1, %r2;
	@%p8 bra 	$L__BB1_18;
	cvta.to.global.u64 	%rd5, %rd3;
	div.s32 	%r3, %r1, %r11;
	mul.lo.s32 	%r9, %r3, %r11;
	sub.s32 	%r4, %r1, %r9;
	shl.b32 	%r15, %r1, 2;
	mul.wide.s32 	%rd6, %r15, 4;
	add.s64 	%rd7, %rd5, %rd6;
	ld.global.u32 	%r5, [%rd7];
	ld.global.u32 	%r16, [%rd7+4];
	ld.global.u32 	%r17, [%rd7+8];
	ld.global.u32 	%r18, [%rd7+12];
	setp.eq.s32 	%p11, %r5, 1;
	setp.eq.s32 	%p12, %r16, 0;
	and.pred  	%p13, %p11, %p12;
	setp.eq.s32 	%p14, %r17, 1;
	and.pred  	%p15, %p13, %p14;
	setp.eq.s32 	%p16, %r18, 0;
	and.pred  	%p17, %p15, %p16;
	add.s64 	%rd2, %rd1, %rd6;
	mov.pred 	%p38, -1;
	mov.pred 	%p36, 0;
	@%p17 bra 	$L__BB1_6;
	setp.eq.s32 	%p18, %r17, 1;
	setp.ne.s32 	%p19, %r5, 1;
	setp.eq.s32 	%p20, %r5, 0;
	setp.eq.s32 	%p21, %r16, 1;
	and.pred  	%p22, %p20, %p21;
	setp.eq.s32 	%p23, %r17, 0;
	and.pred  	%p24, %p22, %p23;
	setp.eq.s32 	%p25, %r18, 1;
	and.pred  	%p26, %p24, %p25;
	not.pred 	%p27, %p26;
	and.pred  	%p1, %p27, %p21;
	or.pred  	%p36, %p26, %p18;
	and.pred  	%p38, %p27, %p25;
	and.pred  	%p28, %p19, %p27;
	@%p28 bra 	$L__BB1_5;
	add.s32 	%r19, %r11, -1;
	setp.ne.s32 	%p30, %r4, %r19;
	@%p30 bra 	$L__BB1_8;
	mul.lo.s32 	%r21, %r11, %r3;
	shl.b32 	%r22, %r21, 2;
	mul.wide.s32 	%rd8, %r22, 4;
	add.s64 	%rd9, %rd1, %rd8;
	mov.b32 	%r23, 1;
	st.global.u32 	[%rd9], %r23;
	@%p1 bra 	$L__BB1_6;
	bra.uni 	$L__BB1_9;
$L__BB1_5:
	not.pred 	%p29, %p1;
	@%p29 bra 	$L__BB1_9;
$L__BB1_6:
	setp.ne.s32 	%p32, %r3, 0;
	@%p32 bra 	$L__BB1_13;
	sub.s32 	%r28, %r2, %r11;
	add.s32 	%r29, %r4, %r28;
	shl.b32 	%r30, %r29, 2;
	mul.wide.s32 	%rd12, %r30, 4;
	add.s64 	%rd13, %rd1, %rd12;
	mov.b32 	%r31, 1;
	st.global.u32 	[%rd13+4], %r31;
	@%p36 bra 	$L__BB1_10;
	bra.uni 	$L__BB1_14;
$L__BB1_8:
	mov.b32 	%r20, 1;
	st.global.u32 	[%rd2+16], %r20;
	@%p1 bra 	$L__BB1_6;
$L__BB1_9:
	not.pred 	%p31, %p36;
	@%p31 bra 	$L__BB1_14;
$L__BB1_10:
	setp.ne.s32 	%p34, %r4, 0;
	@%p34 bra 	$L__BB1_12;
	add.s32 	%r33, %r11, %r9;
	shl.b32 	%r34, %r33, 2;
	add.s32 	%r35, %r34, -4;
	mul.wide.s32 	%rd14, %r35, 4;
	add.s64 	%rd15, %rd1, %rd14;
	mov.b32 	%r36, 1;
	st.global.u32 	[%rd15+8], %r36;
	@%p38 bra 	$L__BB1_15;
	bra.uni 	$L__BB1_18;
$L__BB1_12:
	mov.b32 	%r32, 1;
	st.global.u32 	[%rd2+-8], %r32;
	@%p38 bra 	$L__BB1_15;
	bra.uni 	$L__BB1_18;
$L__BB1_13:
	add.s32 	%r24, %r3, -1;
	mad.lo.s32 	%r25, %r24, %r11, %r4;
	shl.b32 	%r26, %r25, 2;
	mul.wide.s32 	%rd10, %r26, 4;
	add.s64 	%rd11, %rd1, %rd10;
	mov.b32 	%r27, 1;
	st.global.u32 	[%rd11+4], %r27;
	@%p36 bra 	$L__BB1_10;
$L__BB1_14:
	not.pred 	%p33, %p38;
	@%p33 bra 	$L__BB1_18;
$L__BB1_15:
	add.s32 	%r37, %r10, -1;
	setp.ne.s32 	%p35, %r3, %r37;
	@%p35 bra 	$L__BB1_17;
	shl.b32 	%r42, %r4, 2;
	mul.wide.s32 	%rd18, %r42, 4;
	add.s64 	%rd19, %rd1, %rd18;
	mov.b32 	%r43, 1;
	st.global.u32 	[%rd19+12], %r43;
	bra.uni 	$L__BB1_18;
$L__BB1_17:
	mad.lo.s32 	%r38, %r11, %r3, %r11;
	add.s32 	%r39, %r38, %r4;
	shl.b32 	%r40, %r39, 2;
	mul.wide.s32 	%rd16, %r40, 4;
	add.s64 	%rd17, %rd1, %rd16;
	mov.b32 	%r41, 1;
	st.global.u32 	[%rd17+12], %r41;
$L__BB1_18:
	ret;

}
	// .globl	_Z9FinalStepPiS_ii
.visible .entry _Z9FinalStepPiS_ii(
	.param .u64 .ptr .align 1 _Z9FinalStepPiS_ii_param_0,
	.param .u64 .ptr .align 1 _Z9FinalStepPiS_ii_param_1,
	.param .u32 _Z9FinalStepPiS_ii_param_2,
	.param .u32 _Z9FinalStepPiS_ii_param_3
)
{
	.reg .pred 	%p<2>;
	.reg .b32 	%r<10>;
	.reg .b64 	%rd<8>;

	ld.param.u64 	%rd1, [_Z9FinalStepPiS_ii_param_0];
	ld.param.u64 	%rd2, [_Z9FinalStepPiS_ii_param_1];
	ld.param.u32 	%r2, [_Z9FinalStepPiS_ii_param_2];
	ld.param.u32 	%r3, [_Z9FinalStepPiS_ii_param_3];
	mov.u32 	%r4, %tid.x;
	mov.u32 	%r5, %ctaid.x;
	mov.u32 	%r6, %ntid.x;
	mad.lo.s32 	%r1, %r5, %r6, %r4;
	mul.lo.s32 	%r7, %r2, %r3;
	shl.b32 	%r8, %r7, 2;
	setp.ge.s32 	%p1, %r1, %r8;
	@%p1 bra 	$L__BB2_2;
	cvta.to.global.u64 	%rd3, %rd2;
	cvta.to.global.u64 	%rd4, %rd1;
	mul.wide.s32 	%rd5, %r1, 4;
	add.s64 	%rd6, %rd3, %rd5;
	ld.global.u32 	%r9, [%rd6];
	add.s64 	%rd7, %rd4, %rd5;
	st.global.u32 	[%rd7], %r9;
$L__BB2_2:
	ret;

}


// ===== COMPILED SASS (sm_100) =====

	.target	sm_100

	.elftype	@"ET_EXEC"


//--------------------- .note.nv.tkinfo           --------------------------
	.section	.note.nv.tkinfo,"",@"SHT_NOTE"
	.sectionflags	@"SHF_NOTE_NV_TKINFO"
	.tkinfo
        /*0018*/ 	.word	0x00000002
        /*0030*/ 	.string	""
        /*0030*/ 	.string	"ptxas"
        /*0030*/ 	.string	"Cuda compilation tools, release 13.0, V13.0.88"
        /*0030*/ 	.string	"Build cuda_13.0.r13.0/compiler.36424714_0"
        /*0030*/ 	.string	"-arch sm_100 -m 64 "



//--------------------- .note.nv.cuinfo           --------------------------
	.section	.note.nv.cuinfo,"",@"SHT_NOTE"
	.sectionflags	@"SHF_NOTE_NV_CUINFO"
        /*0018*/ 	.short	0x0002
        /*001a*/ 	.short	0x0064
        /*001c*/ 	.short	0x0082
	.zero		2


//--------------------- .nv.info                  --------------------------
	.section	.nv.info,"",@"SHT_CUDA_INFO"
	.align	4


	//----- nvinfo : EIATTR_REGCOUNT
	.align		4
        /*0000*/ 	.byte	0x04, 0x2f
        /*0002*/ 	.short	(.L_1 - .L_0)
	.align		4
.L_0:
        /*0004*/ 	.word	index@(_Z11timeStepSoAPiS_ii)
        /*0008*/ 	.word	0x00000015


	//----- nvinfo : EIATTR_FRAME_SIZE
	.align		4
.L_1:
        /*000c*/ 	.byte	0x04, 0x11
        /*000e*/ 	.short	(.L_3 - .L_2)
	.align		4
.L_2:
        /*0010*/ 	.word	index@(_Z11timeStepSoAPiS_ii)
        /*0014*/ 	.word	0x00000000


	//----- nvinfo : EIATTR_REGCOUNT
	.align		4
.L_3:
        /*0018*/ 	.byte	0x04, 0x2f
        /*001a*/ 	.short	(.L_5 - .L_4)
	.align		4
.L_4:
        /*001c*/ 	.word	index@(_Z11timeStepAoSPiS_ii)
        /*0020*/ 	.word	0x00000014


	//----- nvinfo : EIATTR_FRAME_SIZE
	.align		4
.L_5:
        /*0024*/ 	.byte	0x04, 0x11
        /*0026*/ 	.short	(.L_7 - .L_6)
	.align		4
.L_6:
        /*0028*/ 	.word	index@(_Z11timeStepAoSPiS_ii)
        /*002c*/ 	.word	0x00000000


	//----- nvinfo : EIATTR_REGCOUNT
	.align		4
.L_7:
        /*0030*/ 	.byte	0x04, 0x2f
        /*0032*/ 	.short	(.L_9 - .L_8)
	.align		4
.L_8:
        /*0034*/ 	.word	index@(_Z9FinalStepPiS_ii)
        /*0038*/ 	.word	0x0000000a


	//----- nvinfo : EIATTR_FRAME_SIZE
	.align		4
.L_9:
        /*003c*/ 	.byte	0x04, 0x11
        /*003e*/ 	.short	(.L_11 - .L_10)
	.align		4
.L_10:
        /*0040*/ 	.word	index@(_Z9FinalStepPiS_ii)
        /*0044*/ 	.word	0x00000000


	//----- nvinfo : EIATTR_MIN_STACK_SIZE
	.align		4
.L_11:
        /*0048*/ 	.byte	0x04, 0x12
        /*004a*/ 	.short	(.L_13 - .L_12)
	.align		4
.L_12:
        /*004c*/ 	.word	index@(_Z9FinalStepPiS_ii)
        /*0050*/ 	.word	0x00000000


	//----- nvinfo : EIATTR_MIN_STACK_SIZE
	.align		4
.L_13:
        /*0054*/ 	.byte	0x04, 0x12
        /*0056*/ 	.short	(.L_15 - .L_14)
	.align		4
.L_14:
        /*0058*/ 	.word	index@(_Z11timeStepAoSPiS_ii)
        /*005c*/ 	.word	0x00000000


	//----- nvinfo : EIATTR_MIN_STACK_SIZE
	.align		4
.L_15:
        /*0060*/ 	.byte	0x04, 0x12
        /*0062*/ 	.short	(.L_17 - .L_16)
	.align		4
.L_16:
        /*0064*/ 	.word	index@(_Z11timeStepSoAPiS_ii)
        /*0068*/ 	.word	0x00000000
.L_17:


//--------------------- .nv.compat                --------------------------
	.section	.nv.compat,"",@"SHT_CUDA_COMPAT_INFO"
	.align	4
        /*0000*/ 	.byte	0x02, 0x09, 0x00, 0x00, 0x02, 0x02, 0x01, 0x00, 0x02, 0x05, 0x05, 0x00, 0x03, 0x07, 0x01, 0x01
        /*0010*/ 	.byte	0x02, 0x03, 0x00, 0x00, 0x02, 0x06, 0x01, 0x00, 0x04, 0x0b, 0x08, 0x00, 0x09, 0x00, 0x00, 0x00
        /*0020*/ 	.byte	0x00, 0x00, 0x00, 0x00


//--------------------- .nv.info._Z9FinalStepPiS_ii --------------------------
	.section	.nv.info._Z9FinalStepPiS_ii,"",@"SHT_CUDA_INFO"
	.sectionflags	@""
	.align	4


	//----- nvinfo : EIATTR_CUDA_API_VERSION
	.align		4
        /*0000*/ 	.byte	0x04, 0x37
        /*0002*/ 	.short	(.L_19 - .L_18)
.L_18:
        /*0004*/ 	.word	0x00000082


	//----- nvinfo : EIATTR_KPARAM_INFO
	.align		4
.L_19:
        /*0008*/ 	.byte	0x04, 0x17
        /*000a*/ 	.short	(.L_21 - .L_20)
.L_20:
        /*000c*/ 	.word	0x00000000
        /*0010*/ 	.short	0x0003
        /*0012*/ 	.short	0x0014
        /*0014*/ 	.byte	0x00, 0xf0, 0x11, 0x00


	//----- nvinfo : EIATTR_KPARAM_INFO
	.align		4
.L_21:
        /*0018*/ 	.byte	0x04, 0x17
        /*001a*/ 	.short	(.L_23 - .L_22)
.L_22:
        /*001c*/ 	.word	0x00000000
        /*0020*/ 	.short	0x0002
        /*0022*/ 	.short	0x0010
        /*0024*/ 	.byte	0x00, 0xf0, 0x11, 0x00


	//----- nvinfo : EIATTR_KPARAM_INFO
	.align		4
.L_23:
        /*0028*/ 	.byte	0x04, 0x17
        /*002a*/ 	.short	(.L_25 - .L_24)
.L_24:
        /*002c*/ 	.word	0x00000000
        /*0030*/ 	.short	0x0001
        /*0032*/ 	.short	0x0008
        /*0034*/ 	.byte	0x00, 0xf5, 0x21, 0x00


	//----- nvinfo : EIATTR_KPARAM_INFO
	.align		4
.L_25:
        /*0038*/ 	.byte	0x04, 0x17
        /*003a*/ 	.short	(.L_27 - .L_26)
.L_26:
        /*003c*/ 	.word	0x00000000
        /*0040*/ 	.short	0x0000
        /*0042*/ 	.short	0x0000
        /*0044*/ 	.byte	0x00, 0xf5, 0x21, 0x00


	//----- nvinfo : EIATTR_SPARSE_MMA_MASK
	.align		4
.L_27:
        /*0048*/ 	.byte	0x03, 0x50
        /*004a*/ 	.short	0x0000


	//----- nvinfo : EIATTR_MAXREG_COUNT
	.align		4
        /*004c*/ 	.byte	0x03, 0x1b
        /*004e*/ 	.short	0x00ff


	//----- nvinfo : EIATTR_MERCURY_ISA_VERSION
	.align		4
        /*0050*/ 	.byte	0x03, 0x5f
        /*0052*/ 	.short	0x0101


	//----- nvinfo : EIATTR_VRC_CTA_INIT_COUNT
	.align		4
        /*0054*/ 	.byte	0x02, 0x4a
	.zero		1
	.zero		1


	//----- nvinfo : EIATTR_EXIT_INSTR_OFFSETS
	.align		4
        /*0058*/ 	.byte	0x04, 0x1c
        /*005a*/ 	.short	(.L_29 - .L_28)


	//   ....[0]....
.L_28:
        /*005c*/ 	.word	0x00000090


	//   ....[1]....
        /*0060*/ 	.word	0x00000110


	//----- nvinfo : EIATTR_CBANK_PARAM_SIZE
	.align		4
.L_29:
        /*0064*/ 	.byte	0x03, 0x19
        /*0066*/ 	.short	0x0018


	//----- nvinfo : EIATTR_PARAM_CBANK
	.align		4
        /*0068*/ 	.byte	0x04, 0x0a
        /*006a*/ 	.short	(.L_31 - .L_30)
	.align		4
.L_30:
        /*006c*/ 	.word	index@(.nv.constant0._Z9FinalStepPiS_ii)
        /*0070*/ 	.short	0x0380
        /*0072*/ 	.short	0x0018


	//----- nvinfo : EIATTR_SW_WAR
	.align		4
.L_31:
        /*0074*/ 	.byte	0x04, 0x36
        /*0076*/ 	.short	(.L_33 - .L_32)
.L_32:
        /*0078*/ 	.word	0x00000008
.L_33:


//--------------------- .nv.info._Z11timeStepAoSPiS_ii --------------------------
	.section	.nv.info._Z11timeStepAoSPiS_ii,"",@"SHT_CUDA_INFO"
	.sectionflags	@""
	.align	4


	//----- nvinfo : EIATTR_CUDA_API_VERSION
	.align		4
        /*0000*/ 	.byte	0x04, 0x37
        /*0002*/ 	.short	(.L_35 - .L_34)
.L_34:
        /*0004*/ 	.word	0x00000082


	//----- nvinfo : EIATTR_KPARAM_INFO
	.align		4
.L_35:
        /*0008*/ 	.byte	0x04, 0x17
        /*000a*/ 	.short	(.L_37 - .L_36)
.L_36:
        /*000c*/ 	.word	0x00000000
        /*0010*/ 	.short	0x0003
        /*0012*/ 	.short	0x0014
        /*0014*/ 	.byte	0x00, 0xf0, 0x11, 0x00


	//----- nvinfo : EIATTR_KPARAM_INFO
	.align		4
.L_37:
        /*0018*/ 	.byte	0x04, 0x17
        /*001a*/ 	.short	(.L_39 - .L_38)
.L_38:
        /*001c*/ 	.word	0x00000000
        /*0020*/ 	.short	0x0002
        /*0022*/ 	.short	0x0010
        /*0024*/ 	.byte	0x00, 0xf0, 0x11, 0x00


	//----- nvinfo : EIATTR_KPARAM_INFO
	.align		4
.L_39:
        /*0028*/ 	.byte	0x04, 0x17
        /*002a*/ 	.short	(.L_41 - .L_40)
.L_40:
        /*002c*/ 	.word	0x00000000
        /*0030*/ 	.short	0x0001
        /*0032*/ 	.short	0x0008
        /*0034*/ 	.byte	0x00, 0xf5, 0x21, 0x00


	//----- nvinfo : EIATTR_KPARAM_INFO
	.align		4
.L_41:
        /*0038*/ 	.byte	0x04, 0x17
        /*003a*/ 	.short	(.L_43 - .L_42)
.L_42:
        /*003c*/ 	.word	0x00000000
        /*0040*/ 	.short	0x0000
        /*0042*/ 	.short	0x0000
        /*0044*/ 	.byte	0x00, 0xf5, 0x21, 0x00


	//----- nvinfo : EIATTR_SPARSE_MMA_MASK
	.align		4
.L_43:
        /*0048*/ 	.byte	0x03, 0x50
        /*004a*/ 	.short	0x0000


	//----- nvinfo : EIATTR_MAXREG_COUNT
	.align		4
        /*004c*/ 	.byte	0x03, 0x1b
        /*004e*/ 	.short	0x00ff


	//----- nvinfo : EIATTR_MERCURY_ISA_VERSION
	.align		4
        /*0050*/ 	.byte	0x03, 0x5f
        /*0052*/ 	.short	0x0101


	//----- nvinfo : EIATTR_VRC_CTA_INIT_COUNT
	.align		4
        /*0054*/ 	.byte	0x02, 0x4a
	.zero		1
	.zero		1


	//----- nvinfo : EIATTR_EXIT_INSTR_OFFSETS
	.align		4
        /*0058*/ 	.byte	0x04, 0x1c
        /*005a*/ 	.short	(.L_45 - .L_44)


	//   ....[0]....
.L_44:
        /*005c*/ 	.word	0x00000080


	//   ....[1]....
        /*0060*/ 	.word	0x000006b0


	//   ....[2]....
        /*0064*/ 	.word	0x000006f0


	//   ....[3]....
        /*0068*/ 	.word	0x00000700


	//   ....[4]....
        /*006c*/ 	.word	0x00000780


	//   ....[5]....
        /*0070*/ 	.word	0x000007f0


	//----- nvinfo : EIATTR_CRS_STACK_SIZE
	.align		4
.L_45:
        /*0074*/ 	.byte	0x04, 0x1e
        /*0076*/ 	.short	(.L_47 - .L_46)
.L_46:
        /*0078*/ 	.word	0x00000000


	//----- nvinfo : EIATTR_CBANK_PARAM_SIZE
	.align		4
.L_47:
        /*007c*/ 	.byte	0x03, 0x19
        /*007e*/ 	.short	0x0018


	//----- nvinfo : EIATTR_PARAM_CBANK
	.align		4
        /*0080*/ 	.byte	0x04, 0x0a
        /*0082*/ 	.short	(.L_49 - .L_48)
	.align		4
.L_48:
        /*0084*/ 	.word	index@(.nv.constant0._Z11timeStepAoSPiS_ii)
        /*0088*/ 	.short	0x0380
        /*008a*/ 	.short	0x0018


	//----- nvinfo : EIATTR_SW_WAR
	.align		4
.L_49:
        /*008c*/ 	.byte	0x04, 0x36
        /*008e*/ 	.short	(.L_51 - .L_50)
.L_50:
        /*0090*/ 	.word	0x00000008
.L_51:


//--------------------- .nv.info._Z11timeStepSoAPiS_ii --------------------------
	.section	.nv.info._Z11timeStepSoAPiS_ii,"",@"SHT_CUDA_INFO"
	.sectionflags	@""
	.align	4


	//----- nvinfo : EIATTR_CUDA_API_VERSION
	.align		4
        /*0000*/ 	.byte	0x04, 0x37
        /*0002*/ 	.short	(.L_53 - .L_52)
.L_52:
        /*0004*/ 	.word	0x00000082


	//----- nvinfo : EIATTR_KPARAM_INFO
	.align		4
.L_53:
        /*0008*/ 	.byte	0x04, 0x17
        /*000a*/ 	.short	(.L_55 - .L_54)
.L_54:
        /*000c*/ 	.word	0x00000000
        /*0010*/ 	.short	0x0003
        /*0012*/ 	.short	0x0014
        /*0014*/ 	.byte	0x00, 0xf0, 0x11, 0x00


	//----- nvinfo : EIATTR_KPARAM_INFO
	.align		4
.L_55:
        /*0018*/ 	.byte	0x04, 0x17
        /*001a*/ 	.short	(.L_57 - .L_56)
.L_56:
        /*001c*/ 	.word	0x00000000
        /*0020*/ 	.short	0x0002
        /*0022*/ 	.short	0x0010
        /*0024*/ 	.byte	0x00, 0xf0, 0x11, 0x00


	//----- nvinfo : EIATTR_KPARAM_INFO
	.align		4
.L_57:
        /*0028*/ 	.byte	0x04, 0x17
        /*002a*/ 	.short	(.L_59 - .L_58)
.L_58:
        /*002c*/ 	.word	0x00000000
        /*0030*/ 	.short	0x0001
        /*0032*/ 	.short	0x0008
        /*0034*/ 	.byte	0x00, 0xf5, 0x21, 0x00


	//----- nvinfo : EIATTR_KPARAM_INFO
	.align		4
.L_59:
        /*0038*/ 	.byte	0x04, 0x17
        /*003a*/ 	.short	(.L_61 - .L_60)
.L_60:
        /*003c*/ 	.word	0x00000000
        /*0040*/ 	.short	0x0000
        /*0042*/ 	.short	0x0000
        /*0044*/ 	.byte	0x00, 0xf5, 0x21, 0x00


	//----- nvinfo : EIATTR_SPARSE_MMA_MASK
	.align		4
.L_61:
        /*0048*/ 	.byte	0x03, 0x50
        /*004a*/ 	.short	0x0000


	//----- nvinfo : EIATTR_MAXREG_COUNT
	.align		4
        /*004c*/ 	.byte	0x03, 0x1b
        /*004e*/ 	.short	0x00ff


	//----- nvinfo : EIATTR_MERCURY_ISA_VERSION
	.align		4
        /*0050*/ 	.byte	0x03, 0x5f
        /*0052*/ 	.short	0x0101


	//----- nvinfo : EIATTR_VRC_CTA_INIT_COUNT
	.align		4
        /*0054*/ 	.byte	0x02, 0x4a
	.zero		1
	.zero		1


	//----- nvinfo : EIATTR_EXIT_INSTR_OFFSETS
	.align		4
        /*0058*/ 	.byte	0x04, 0x1c
        /*005a*/ 	.short	(.L_63 - .L_62)


	//   ....[0]....
.L_62:
        /*005c*/ 	.word	0x00000080


	//   ....[1]....
        /*0060*/ 	.word	0x00000720


	//   ....[2]....
        /*0064*/ 	.word	0x000007b0


	//   ....[3]....
        /*0068*/ 	.word	0x000007c0


	//   ....[4]....
        /*006c*/ 	.word	0x00000850


	//   ....[5]....
        /*0070*/ 	.word	0x000008d0


	//----- nvinfo : EIATTR_CRS_STACK_SIZE
	.align		4
.L_63:
        /*0074*/ 	.byte	0x04, 0x1e
        /*0076*/ 	.short	(.L_65 - .L_64)
.L_64:
        /*0078*/ 	.word	0x00000000


	//----- nvinfo : EIATTR_CBANK_PARAM_SIZE
	.align		4
.L_65:
        /*007c*/ 	.byte	0x03, 0x19
        /*007e*/ 	.short	0x0018


	//----- nvinfo : EIATTR_PARAM_CBANK
	.align		4
        /*0080*/ 	.byte	0x04, 0x0a
        /*0082*/ 	.short	(.L_67 - .L_66)
	.align		4
.L_66:
        /*0084*/ 	.word	index@(.nv.constant0._Z11timeStepSoAPiS_ii)
        /*0088*/ 	.short	0x0380
        /*008a*/ 	.short	0x0018


	//----- nvinfo : EIATTR_SW_WAR
	.align		4
.L_67:
        /*008c*/ 	.byte	0x04, 0x36
        /*008e*/ 	.short	(.L_69 - .L_68)
.L_68:
        /*0090*/ 	.word	0x00000008
.L_69:


//--------------------- .nv.callgraph             --------------------------
	.section	.nv.callgraph,"",@"SHT_CUDA_CALLGRAPH"
	.align	4
	.sectionentsize	8
	.align		4
        /*0000*/ 	.word	0x00000000
	.align		4
        /*0004*/ 	.word	0xffffffff
	.align		4
        /*0008*/ 	.word	0x00000000
	.align		4
        /*000c*/ 	.word	0xfffffffe
	.align		4
        /*0010*/ 	.word	0x00000000
	.align		4
        /*0014*/ 	.word	0xfffffffd
	.align		4
        /*0018*/ 	.word	0x00000000
	.align		4
        /*001c*/ 	.word	0xfffffffc


//--------------------- .text._Z9FinalStepPiS_ii  --------------------------
	.section	.text._Z9FinalStepPiS_ii,"ax",@progbits
	.align	128
        .global         _Z9FinalStepPiS_ii
        .type           _Z9FinalStepPiS_ii,@function
        .size           _Z9FinalStepPiS_ii,(.L_x_25 - _Z9FinalStepPiS_ii)
        .other          _Z9FinalStepPiS_ii,@"STO_CUDA_ENTRY STV_DEFAULT"
_Z9FinalStepPiS_ii:
.text._Z9FinalStepPiS_ii:
[----:B------:R-:W-:Y:S01]  /*0000*/  LDC R1, c[0x0][0x37c] ;  /* 0x0000df00ff017b82 */ /* 0x000fe20000000800 */
[----:B------:R-:W0:Y:S07]  /*0010*/  S2R R7, SR_TID.X ;  /* 0x0000000000077919 */ /* 0x000e2e0000002100 */
[----:B------:R-:W0:Y:S01]  /*0020*/  S2UR UR6, SR_CTAID.X ;  /* 0x00000000000679c3 */ /* 0x000e220000002500 */
[----:B------:R-:W1:Y:S07]  /*0030*/  LDCU.64 UR4, c[0x0][0x390] ;  /* 0x00007200ff0477ac */ /* 0x000e6e0008000a00 */
[----:B------:R-:W0:Y:S01]  /*0040*/  LDC R0, c[0x0][0x360] ;  /* 0x0000d800ff007b82 */ /* 0x000e220000000800 */
[----:B-1----:R-:W-:-:S04]  /*0050*/  UIMAD UR4, UR4, UR5, URZ ;  /* 0x00000005040472a4 */ /* 0x002fc8000f8e02ff */
[----:B------:R-:W-:Y:S01]  /*0060*/  USHF.L.U32 UR4, UR4, 0x2, URZ ;  /* 0x0000000204047899 */ /* 0x000fe200080006ff */
[----:B0-----:R-:W-:-:S05]  /*0070*/  IMAD R7, R0, UR6, R7 ;  /* 0x0000000600077c24 */ /* 0x001fca000f8e0207 */
[----:B------:R-:W-:-:S13]  /*0080*/  ISETP.GE.AND P0, PT, R7, UR4, PT ;  /* 0x0000000407007c0c */ /* 0x000fda000bf06270 */
[----:B------:R-:W-:Y:S05]  /*0090*/  @P0 EXIT ;  /* 0x000000000000094d */ /* 0x000fea0003800000 */
[----:B------:R-:W0:Y:S01]  /*00a0*/  LDC.64 R2, c[0x0][0x388] ;  /* 0x0000e200ff027b82 */ /* 0x000e220000000a00 */
[----:B------:R-:W1:Y:S07]  /*00b0*/  LDCU.64 UR4, c[0x0][0x358] ;  /* 0x00006b00ff0477ac */ /* 0x000e6e0008000a00 */
[----:B------:R-:W2:Y:S01]  /*00c0*/  LDC.64 R4, c[0x0][0x380] ;  /* 0x0000e000ff047b82 */ /* 0x000ea20000000a00 */
[----:B0-----:R-:W-:-:S06]  /*00d0*/  IMAD.WIDE R2, R7, 0x4, R2 ;  /* 0x0000000407027825 */ /* 0x001fcc00078e0202 */
[----:B-1----:R-:W3:Y:S01]  /*00e0*/  LDG.E R3, desc[UR4][R2.64] ;  /* 0x0000000402037981 */ /* 0x002ee2000c1e1900 */
[----:B--2---:R-:W-:-:S05]  /*00f0*/  IMAD.WIDE R4, R7, 0x4, R4 ;  /* 0x0000000407047825 */ /* 0x004fca00078e0204 */
[----:B---3--:R-:W-:Y:S01]  /*0100*/  STG.E desc[UR4][R4.64], R3 ;  /* 0x0000000304007986 */ /* 0x008fe2000c101904 */
[----:B------:R-:W-:Y:S05]  /*0110*/  EXIT ;  /* 0x000000000000794d */ /* 0x000fea0003800000 */
.L_x_0:
[----:B------:R-:W-:-:S00]  /*0120*/  BRA `(.L_x_0) ;  /* 0xfffffffc00fc7947 */ /* 0x000fc0000383ffff */
[----:B------:R-:W-:-:S00]  /*0130*/  NOP ;  /* 0x0000000000007918 */ /* 0x000fc00000000000 */
        /* <DEDUP_REMOVED lines=12> */
.L_x_25:


//--------------------- .text._Z11timeStepAoSPiS_ii --------------------------
	.section	.text._Z11timeStepAoSPiS_ii,"ax",@progbits
	.align	128
        .global         _Z11timeStepAoSPiS_ii
        .type           _Z11timeStepAoSPiS_ii,@function
        .size           _Z11timeStepAoSPiS_ii,(.L_x_26 - _Z11timeStepAoSPiS_ii)
        .other          _Z11timeStepAoSPiS_ii,@"STO_CUDA_ENTRY STV_DEFAULT"
_Z11timeStepAoSPiS_ii:
.text._Z11timeStepAoSPiS_ii:
[----:B------:R-:W-:Y:S01]  /*0000*/  LDC R1, c[0x0][0x37c] ;  /* 0x0000df00ff017b82 */ /* 0x000fe20000000800 */
[----:B------:R-:W0:Y:S07]  /*0010*/  S2R R10, SR_TID.X ;  /* 0x00000000000a7919 */ /* 0x000e2e0000002100 */
[----:B------:R-:W0:Y:S08]  /*0020*/  S2UR UR4, SR_CTAID.X ;  /* 0x00000000000479c3 */ /* 0x000e300000002500 */
[----:B------:R-:W0:Y:S08]  /*0030*/  LDC R5, c[0x0][0x360] ;  /* 0x0000d800ff057b82 */ /* 0x000e300000000800 */
[----:B------:R-:W1:Y:S01]  /*0040*/  LDC.64 R2, c[0x0][0x390] ;  /* 0x0000e400ff027b82 */ /* 0x000e620000000a00 */
[----:B0-----:R-:W-:-:S02]  /*0050*/  IMAD R10, R5, UR4, R10 ;  /* 0x00000004050a7c24 */ /* 0x001fc4000f8e020a */
[----:B-1----:R-:W-:-:S05]  /*0060*/  IMAD R0, R3, R2, RZ ;  /* 0x0000000203007224 */ /* 0x002fca00078e02ff */
[----:B------:R-:W-:-:S13]  /*0070*/  ISETP.GE.AND P0, PT, R10, R0, PT ;  /* 0x000000000a00720c */ /* 0x000fda0003f06270 */
[----:B------:R-:W-:Y:S05]  /*0080*/  @P0 EXIT ;  /* 0x000000000000094d */ /* 0x000fea0003800000 */
[----:B------:R-:W0:Y:S01]  /*0090*/  LDC.64 R4, c[0x0][0x380] ;  /* 0x0000e000ff047b82 */ /* 0x000e220000000a00 */
[----:B------:R-:W1:Y:S01]  /*00a0*/  LDCU.64 UR4, c[0x0][0x358] ;  /* 0x00006b00ff0477ac */ /* 0x000e620008000a00 */
[----:B------:R-:W-:-:S04]  /*00b0*/  IMAD.SHL.U32 R7, R10, 0x4, RZ ;  /* 0x000000040a077824 */ /* 0x000fc800078e00ff */
[----:B0-----:R-:W-:-:S05]  /*00c0*/  IMAD.WIDE R4, R7, 0x4, R4 ;  /* 0x0000000407047825 */ /* 0x001fca00078e0204 */
[----:B-1----:R-:W2:Y:S04]  /*00d0*/  LDG.E R16, desc[UR4][R4.64+0x4] ;  /* 0x0000040404107981 */ /* 0x002ea8000c1e1900 */
[----:B------:R-:W3:Y:S04]  /*00e0*/  LDG.E R9, desc[UR4][R4.64] ;  /* 0x0000000404097981 */ /* 0x000ee8000c1e1900 */
[----:B------:R-:W4:Y:S04]  /*00f0*/  LDG.E R11, desc[UR4][R4.64+0xc] ;  /* 0x00000c04040b7981 */ /* 0x000f28000c1e1900 */
[----:B------:R0:W5:Y:S01]  /*0100*/  LDG.E R12, desc[UR4][R4.64+0x8] ;  /* 0x00000804040c7981 */ /* 0x000162000c1e1900 */
[----:B------:R-:W-:Y:S01]  /*0110*/  IABS R13, R3 ;  /* 0x00000003000d7213 */ /* 0x000fe20000000000 */
[----:B------:R-:W-:Y:S01]  /*0120*/  BSSY.RECONVERGENT B0, `(.L_x_1) ;  /* 0x000005f000007945 */ /* 0x000fe20003800200 */
[----:B------:R-:W-:-:S03]  /*0130*/  ISETP.NE.AND P2, PT, R3, RZ, PT ;  /* 0x000000ff0300720c */ /* 0x000fc60003f45270 */
[----:B------:R-:W-:Y:S01]  /*0140*/  BSSY.RELIABLE B1, `(.L_x_2) ;  /* 0x000004e000017945 */ /* 0x000fe20003800100 */
[----:B------:R-:W1:Y:S01]  /*0150*/  I2F.RP R6, R13 ;  /* 0x0000000d00067306 */ /* 0x000e620000209400 */
[----:B0-----:R-:W-:-:S07]  /*0160*/  IABS R4, R10 ;  /* 0x0000000a00047213 */ /* 0x001fce0000000000 */
[----:B-1----:R-:W0:Y:S02]  /*0170*/  MUFU.RCP R6, R6 ;  /* 0x0000000600067308 */ /* 0x002e240000001000 */
[----:B0-----:R-:W-:-:S06]  /*0180*/  VIADD R14, R6, 0xffffffe ;  /* 0x0ffffffe060e7836 */ /* 0x001fcc0000000000 */
[----:B------:R0:W1:Y:S02]  /*0190*/  F2I.FTZ.U32.TRUNC.NTZ R15, R14 ;  /* 0x0000000e000f7305 */ /* 0x000064000021f000 */
[----:B0-----:R-:W-:Y:S01]  /*01a0*/  IMAD.MOV.U32 R14, RZ, RZ, RZ ;  /* 0x000000ffff0e7224 */ /* 0x001fe200078e00ff */
[----:B-1----:R-:W-:-:S05]  /*01b0*/  IADD3 R8, PT, PT, RZ, -R15, RZ ;  /* 0x8000000fff087210 */ /* 0x002fca0007ffe0ff */
[----:B------:R-:W-:-:S04]  /*01c0*/  IMAD R17, R8, R13, RZ ;  /* 0x0000000d08117224 */ /* 0x000fc800078e02ff */
[----:B------:R-:W-:-:S06]  /*01d0*/  IMAD.HI.U32 R15, R15, R17, R14 ;  /* 0x000000110f0f7227 */ /* 0x000fcc00078e000e */
[----:B------:R-:W-:-:S04]  /*01e0*/  IMAD.HI.U32 R8, R15, R4, RZ ;  /* 0x000000040f087227 */ /* 0x000fc800078e00ff */
[----:B------:R-:W-:-:S04]  /*01f0*/  IMAD.MOV R5, RZ, RZ, -R8 ;  /* 0x000000ffff057224 */ /* 0x000fc800078e0a08 */
[----:B------:R-:W-:-:S05]  /*0200*/  IMAD R4, R13, R5, R4 ;  /* 0x000000050d047224 */ /* 0x000fca00078e0204 */
[----:B------:R-:W-:-:S13]  /*0210*/  ISETP.GT.U32.AND P1, PT, R13, R4, PT ;  /* 0x000000040d00720c */ /* 0x000fda0003f24070 */
[----:B------:R-:W-:Y:S01]  /*0220*/  @!P1 IADD3 R4, PT, PT, R4, -R13, RZ ;  /* 0x8000000d04049210 */ /* 0x000fe20007ffe0ff */
[----:B------:R-:W-:-:S03]  /*0230*/  @!P1 VIADD R8, R8, 0x1 ;  /* 0x0000000108089836 */ /* 0x000fc60000000000 */
[----:B------:R-:W-:Y:S02]  /*0240*/  ISETP.GE.U32.AND P0, PT, R4, R13, PT ;  /* 0x0000000d0400720c */ /* 0x000fe40003f06070 */
[----:B------:R-:W-:-:S04]  /*0250*/  LOP3.LUT R4, R10, R3, RZ, 0x3c, !PT ;  /* 0x000000030a047212 */ /* 0x000fc800078e3cff */
[----:B------:R-:W-:Y:S02]  /*0260*/  ISETP.GE.AND P3, PT, R4, RZ, PT ;  /* 0x000000ff0400720c */ /* 0x000fe40003f66270 */
[----:B------:R-:W0:Y:S05]  /*0270*/  LDC.64 R4, c[0x0][0x388] ;  /* 0x0000e200ff047b82 */ /* 0x000e2a0000000a00 */
[----:B------:R-:W-:Y:S01]  /*0280*/  @P0 VIADD R8, R8, 0x1 ;  /* 0x0000000108080836 */ /* 0x000fe20000000000 */
[----:B------:R-:W-:-:S05]  /*0290*/  PLOP3.LUT P0, PT, PT, PT, PT, 0x80, 0x8 ;  /* 0x000000000008781c */ /* 0x000fca0003f0f070 */
[----:B------:R-:W-:Y:S02]  /*02a0*/  @!P3 IADD3 R8, PT, PT, -R8, RZ, RZ ;  /* 0x000000ff0808b210 */ /* 0x000fe40007ffe1ff */
[----:B------:R-:W-:Y:S02]  /*02b0*/  @!P2 LOP3.LUT R8, RZ, R3, RZ, 0x33, !PT ;  /* 0x00000003ff08a212 */ /* 0x000fe400078e33ff */
[----:B------:R-:W-:-:S03]  /*02c0*/  PLOP3.LUT P2, PT, PT, PT, PT, 0x8, 0x80 ;  /* 0x000000000080781c */ /* 0x000fc60003f4e170 */
[----:B------:R-:W-:-:S04]  /*02d0*/  IMAD.MOV R6, RZ, RZ, -R8 ;  /* 0x000000ffff067224 */ /* 0x000fc800078e0a08 */
[----:B------:R-:W-:Y:S02]  /*02e0*/  IMAD R10, R3, R6, R10 ;  /* 0x00000006030a7224 */ /* 0x000fe400078e020a */
[----:B0-----:R-:W-:Y:S01]  /*02f0*/  IMAD.WIDE R6, R7, 0x4, R4 ;  /* 0x0000000407067825 */ /* 0x001fe200078e0204 */
[----:B--2---:R-:W-:-:S04]  /*0300*/  ISETP.NE.AND P1, PT, R16, RZ, PT ;  /* 0x000000ff1000720c */ /* 0x004fc80003f25270 */
[----:B---3--:R-:W-:Y:S02]  /*0310*/  ISETP.EQ.AND P1, PT, R9, 0x1, !P1 ;  /* 0x000000010900780c */ /* 0x008fe40004f22270 */
[----:B----4-:R-:W-:Y:S02]  /*0320*/  ISETP.EQ.AND P3, PT, R11, RZ, PT ;  /* 0x000000ff0b00720c */ /* 0x010fe40003f62270 */
[----:B-----5:R-:W-:-:S13]  /*0330*/  ISETP.EQ.AND P1, PT, R12, 0x1, P1 ;  /* 0x000000010c00780c */ /* 0x020fda0000f22270 */
[----:B------:R-:W-:Y:S05]  /*0340*/  @P1 BRA P3, `(.L_x_3) ;  /* 0x0000000000601947 */ /* 0x000fea0001800000 */
[----:B------:R-:W-:Y:S02]  /*0350*/  ISETP.NE.AND P0, PT, R16, 0x1, PT ;  /* 0x000000011000780c */ /* 0x000fe40003f05270 */
[C---:B------:R-:W-:Y:S02]  /*0360*/  ISETP.NE.AND P4, PT, R9.reuse, 0x1, PT ;  /* 0x000000010900780c */ /* 0x040fe40003f85270 */
[----:B------:R-:W-:-:S04]  /*0370*/  ISETP.EQ.AND P0, PT, R9, RZ, !P0 ;  /* 0x000000ff0900720c */ /* 0x000fc80004702270 */
[----:B------:R-:W-:-:S04]  /*0380*/  ISETP.EQ.AND P0, PT, R12, RZ, P0 ;  /* 0x000000ff0c00720c */ /* 0x000fc80000702270 */
[----:B------:R-:W-:-:S04]  /*0390*/  ISETP.EQ.AND P1, PT, R11, 0x1, P0 ;  /* 0x000000010b00780c */ /* 0x000fc80000722270 */
[----:B------:R-:W-:Y:S02]  /*03a0*/  ISETP.EQ.AND P3, PT, R16, 0x1, !P1 ;  /* 0x000000011000780c */ /* 0x000fe40004f62270 */
[----:B------:R-:W-:Y:S02]  /*03b0*/  ISETP.EQ.OR P2, PT, R12, 0x1, P1 ;  /* 0x000000010c00780c */ /* 0x000fe40000f42670 */
[----:B------:R-:W-:-:S05]  /*03c0*/  ISETP.EQ.AND P0, PT, R11, 0x1, !P1 ;  /* 0x000000010b00780c */ /* 0x000fca0004f02270 */
[----:B------:R-:W-:Y:S08]  /*03d0*/  @!P1 BRA P4, `(.L_x_4) ;  /* 0x0000000000389947 */ /* 0x000ff00002000000 */
[----:B------:R-:W-:-:S05]  /*03e0*/  VIADD R9, R3, 0xffffffff ;  /* 0xffffffff03097836 */ /* 0x000fca0000000000 */
[----:B------:R-:W-:-:S13]  /*03f0*/  ISETP.NE.AND P1, PT, R10, R9, PT ;  /* 0x000000090a00720c */ /* 0x000fda0003f25270 */
[----:B------:R-:W-:Y:S05]  /*0400*/  @P1 BRA `(.L_x_5) ;  /* 0x00000000001c1947 */ /* 0x000fea0003800000 */
[----:B------:R-:W-:Y:S02]  /*0410*/  IMAD R9, R8, R3, RZ ;  /* 0x0000000308097224 */ /* 0x000fe400078e02ff */
[----:B------:R-:W-:-:S03]  /*0420*/  IMAD.MOV.U32 R11, RZ, RZ, 0x1 ;  /* 0x00000001ff0b7424 */ /* 0x000fc600078e00ff */
[----:B------:R-:W-:-:S05]  /*0430*/  SHF.L.U32 R9, R9, 0x2, RZ ;  /* 0x0000000209097819 */ /* 0x000fca00000006ff */
[----:B------:R-:W-:-:S05]  /*0440*/  IMAD.WIDE R12, R9, 0x4, R4 ;  /* 0x00000004090c7825 */ /* 0x000fca00078e0204 */
[----:B------:R1:W-:Y:S01]  /*0450*/  STG.E desc[UR4][R12.64], R11 ;  /* 0x0000000b0c007986 */ /* 0x0003e2000c101904 */
[----:B------:R-:W-:Y:S05]  /*0460*/  @P3 BRA `(.L_x_3) ;  /* 0x0000000000183947 */ /* 0x000fea0003800000 */
[----:B------:R-:W-:Y:S05]  /*0470*/  BRA `(.L_x_6) ;  /* 0x0000000000607947 */ /* 0x000fea0003800000 */
.L_x_5:
[----:B------:R-:W-:-:S05]  /*0480*/  IMAD.MOV.U32 R9, RZ, RZ, 0x1 ;  /* 0x00000001ff097424 */ /* 0x000fca00078e00ff */
[----:B------:R0:W-:Y:S01]  /*0490*/  STG.E desc[UR4][R6.64+0x10], R9 ;  /* 0x0000100906007986 */ /* 0x0001e2000c101904 */
[----:B------:R-:W-:Y:S05]  /*04a0*/  @P3 BRA `(.L_x_3) ;  /* 0x0000000000083947 */ /* 0x000fea0003800000 */
[----:B------:R-:W-:Y:S05]  /*04b0*/  BRA `(.L_x_6) ;  /* 0x0000000000507947 */ /* 0x000fea0003800000 */
.L_x_4:
[----:B------:R-:W-:Y:S05]  /*04c0*/  @!P3 BRA `(.L_x_6) ;  /* 0x00000000004cb947 */ /* 0x000fea0003800000 */
.L_x_3:
[----:B------:R-:W-:-:S13]  /*04d0*/  ISETP.NE.AND P1, PT, R8, RZ, PT ;  /* 0x000000ff0800720c */ /* 0x000fda0003f25270 */
[----:B------:R-:W-:Y:S05]  /*04e0*/  @P1 BRA `(.L_x_7) ;  /* 0x0000000000201947 */ /* 0x000fea0003800000 */
[----:B------:R-:W-:Y:S01]  /*04f0*/  IADD3 R0, PT, PT, R10, -R3, R0 ;  /* 0x800000030a007210 */ /* 0x000fe20007ffe000 */
[----:B0-----:R-:W-:Y:S01]  /*0500*/  IMAD.MOV.U32 R9, RZ, RZ, 0x1 ;  /* 0x00000001ff097424 */ /* 0x001fe200078e00ff */
[----:B------:R-:W-:Y:S05]  /*0510*/  @!P2 BREAK.RELIABLE B1 ;  /* 0x000000000001a942 */ /* 0x000fea0003800100 */
[----:B-1----:R-:W-:-:S05]  /*0520*/  SHF.L.U32 R13, R0, 0x2, RZ ;  /* 0x00000002000d7819 */ /* 0x002fca00000006ff */
[----:B------:R-:W-:-:S05]  /*0530*/  IMAD.WIDE R12, R13, 0x4, R4 ;  /* 0x000000040d0c7825 */ /* 0x000fca00078e0204 */
[----:B------:R2:W-:Y:S01]  /*0540*/  STG.E desc[UR4][R12.64+0x4], R9 ;  /* 0x000004090c007986 */ /* 0x0005e2000c101904 */
[----:B------:R-:W-:Y:S05]  /*0550*/  @P2 BRA `(.L_x_8) ;  /* 0x0000000000302947 */ /* 0x000fea0003800000 */
[----:B------:R-:W-:Y:S05]  /*0560*/  BRA `(.L_x_9) ;  /* 0x0000000000647947 */ /* 0x000fea0003800000 */
.L_x_7:
[----:B------:R-:W-:Y:S01]  /*0570*/  VIADD R0, R8, 0xffffffff ;  /* 0xffffffff08007836 */ /* 0x000fe20000000000 */
[----:B------:R-:W-:Y:S05]  /*0580*/  @!P2 BREAK.RELIABLE B1 ;  /* 0x000000000001a942 */ /* 0x000fea0003800100 */
[----:B------:R-:W-:Y:S02]  /*0590*/  IMAD R0, R0, R3, R10 ;  /* 0x0000000300007224 */ /* 0x000fe400078e020a */
[----:B0-----:R-:W-:-:S03]  /*05a0*/  IMAD.MOV.U32 R9, RZ, RZ, 0x1 ;  /* 0x00000001ff097424 */ /* 0x001fc600078e00ff */
[----:B-1----:R-:W-:-:S05]  /*05b0*/  SHF.L.U32 R13, R0, 0x2, RZ ;  /* 0x00000002000d7819 */ /* 0x002fca00000006ff */
[----:B------:R-:W-:-:S05]  /*05c0*/  IMAD.WIDE R12, R13, 0x4, R4 ;  /* 0x000000040d0c7825 */ /* 0x000fca00078e0204 */
[----:B------:R3:W-:Y:S01]  /*05d0*/  STG.E desc[UR4][R12.64+0x4], R9 ;  /* 0x000004090c007986 */ /* 0x0007e2000c101904 */
[----:B------:R-:W-:Y:S05]  /*05e0*/  @P2 BRA `(.L_x_8) ;  /* 0x00000000000c2947 */ /* 0x000fea0003800000 */
[----:B------:R-:W-:Y:S05]  /*05f0*/  BRA `(.L_x_9) ;  /* 0x0000000000407947 */ /* 0x000fea0003800000 */
.L_x_6:
[----:B------:R-:W-:Y:S05]  /*0600*/  @!P2 BREAK.RELIABLE B1 ;  /* 0x000000000001a942 */ /* 0x000fea0003800100 */
[----:B------:R-:W-:Y:S05]  /*0610*/  @!P2 BRA `(.L_x_9) ;  /* 0x000000000038a947 */ /* 0x000fea0003800000 */
.L_x_8:
[----:B------:R-:W-:Y:S05]  /*0620*/  BSYNC.RELIABLE B1 ;  /* 0x0000000000017941 */ /* 0x000fea0003800100 */
.L_x_2:
[----:B------:R-:W-:-:S13]  /*0630*/  ISETP.NE.AND P1, PT, R10, RZ, PT ;  /* 0x000000ff0a00720c */ /* 0x000fda0003f25270 */
[----:B------:R-:W-:Y:S05]  /*0640*/  @P1 BRA `(.L_x_10) ;  /* 0x00000000001c1947 */ /* 0x000fea0003800000 */
[----:B------:R-:W-:Y:S02]  /*0650*/  IMAD R0, R8, R3, R3 ;  /* 0x0000000308007224 */ /* 0x000fe400078e0203 */
[----:B0-23--:R-:W-:-:S03]  /*0660*/  IMAD.MOV.U32 R9, RZ, RZ, 0x1 ;  /* 0x00000001ff097424 */ /* 0x00dfc600078e00ff */
[----:B------:R-:W-:-:S05]  /*0670*/  LEA R7, R0, 0xfffffffc, 0x2 ;  /* 0xfffffffc00077811 */ /* 0x000fca00078e10ff */
[----:B------:R-:W-:-:S05]  /*0680*/  IMAD.WIDE R6, R7, 0x4, R4 ;  /* 0x0000000407067825 */ /* 0x000fca00078e0204 */
[----:B------:R2:W-:Y:S01]  /*0690*/  STG.E desc[UR4][R6.64+0x8], R9 ;  /* 0x0000080906007986 */ /* 0x0005e2000c101904 */
[----:B------:R-:W-:Y:S05]  /*06a0*/  @P0 BRA `(.L_x_11) ;  /* 0x0000000000180947 */ /* 0x000fea0003800000 */
[----:B------:R-:W-:Y:S05]  /*06b0*/  EXIT ;  /* 0x000000000000794d */ /* 0x000fea0003800000 */
.L_x_10:
[----:B0-23--:R-:W-:-:S05]  /*06c0*/  HFMA2 R9, -RZ, RZ, 0, 5.9604644775390625e-08 ;  /* 0x00000001ff097431 */ /* 0x00dfca00000001ff */
[----:B------:R0:W-:Y:S01]  /*06d0*/  STG.E desc[UR4][R6.64+-0x8], R9 ;  /* 0xfffff80906007986 */ /* 0x0001e2000c101904 */
[----:B------:R-:W-:Y:S05]  /*06e0*/  @P0 BRA `(.L_x_11) ;  /* 0x0000000000080947 */ /* 0x000fea0003800000 */
[----:B------:R-:W-:Y:S05]  /*06f0*/  EXIT ;  /* 0x000000000000794d */ /* 0x000fea0003800000 */
.L_x_9:
[----:B------:R-:W-:Y:S05]  /*0700*/  @!P0 EXIT ;  /* 0x000000000000894d */ /* 0x000fea0003800000 */
.L_x_11:
[----:B------:R-:W-:Y:S05]  /*0710*/  BSYNC.RECONVERGENT B0 ;  /* 0x0000000000007941 */ /* 0x000fea0003800200 */
.L_x_1:
[----:B0-2---:R-:W-:-:S05]  /*0720*/  VIADD R7, R2, 0xffffffff ;  /* 0xffffffff02077836 */ /* 0x005fca0000000000 */
[----:B------:R-:W-:-:S13]  /*0730*/  ISETP.NE.AND P0, PT, R8, R7, PT ;  /* 0x000000070800720c */ /* 0x000fda0003f05270 */
[----:B------:R-:W-:Y:S01]  /*0740*/  @!P0 SHF.L.U32 R7, R10, 0x2, RZ ;  /* 0x000000020a078819 */ /* 0x000fe200000006ff */
[----:B---3--:R-:W-:-:S04]  /*0750*/  @!P0 IMAD.MOV.U32 R9, RZ, RZ, 0x1 ;  /* 0x00000001ff098424 */ /* 0x008fc800078e00ff */
[----:B------:R-:W-:-:S05]  /*0760*/  @!P0 IMAD.WIDE R6, R7, 0x4, R4 ;  /* 0x0000000407068825 */ /* 0x000fca00078e0204 */
[----:B------:R0:W-:Y:S01]  /*0770*/  @!P0 STG.E desc[UR4][R6.64+0xc], R9 ;  /* 0x00000c0906008986 */ /* 0x0001e2000c101904 */
[----:B------:R-:W-:Y:S05]  /*0780*/  @!P0 EXIT ;  /* 0x000000000000894d */ /* 0x000fea0003800000 */
[----:B------:R-:W-:Y:S01]  /*0790*/  IMAD R3, R8, R3, R3 ;  /* 0x0000000308037224 */ /* 0x000fe200078e0203 */
[----:B0-----:R-:W-:-:S04]  /*07a0*/  MOV R7, 0x1 ;  /* 0x0000000100077802 */ /* 0x001fc80000000f00 */
[----:B------:R-:W-:-:S05]  /*07b0*/  IADD3 R10, PT, PT, R10, R3, RZ ;  /* 0x000000030a0a7210 */ /* 0x000fca0007ffe0ff */
[----:B------:R-:W-:-:S04]  /*07c0*/  IMAD.SHL.U32 R3, R10, 0x4, RZ ;  /* 0x000000040a037824 */ /* 0x000fc800078e00ff */
[----:B------:R-:W-:-:S05]  /*07d0*/  IMAD.WIDE R4, R3, 0x4, R4 ;  /* 0x0000000403047825 */ /* 0x000fca00078e0204 */
[----:B------:R-:W-:Y:S01]  /*07e0*/  STG.E desc[UR4][R4.64+0xc], R7 ;  /* 0x00000c0704007986 */ /* 0x000fe2000c101904 */
[----:B------:R-:W-:Y:S05]  /*07f0*/  EXIT ;  /* 0x000000000000794d */ /* 0x000fea0003800000 */
.L_x_12:
        /* <DEDUP_REMOVED lines=16> */
.L_x_26:


//--------------------- .text._Z11timeStepSoAPiS_ii --------------------------
	.section	.text._Z11timeStepSoAPiS_ii,"ax",@progbits
	.align	128
        .global         _Z11timeStepSoAPiS_ii
        .type           _Z11timeStepSoAPiS_ii,@function
        .size           _Z11timeStepSoAPiS_ii,(.L_x_27 - _Z11timeStepSoAPiS_ii)
        .other          _Z11timeStepSoAPiS_ii,@"STO_CUDA_ENTRY STV_DEFAULT"
_Z11timeStepSoAPiS_ii:
.text._Z11timeStepSoAPiS_ii:
        /* <DEDUP_REMOVED lines=11> */
[----:B0-----:R-:W-:-:S05]  /*00b0*/  IMAD.WIDE R10, R5, 0x4, R10 ;  /* 0x00000004050a7825 */ /* 0x001fca00078e020a */
[----:B-1----:R0:W2:Y:S01]  /*00c0*/  LDG.E R7, desc[UR4][R10.64] ;  /* 0x000000040a077981 */ /* 0x0020a2000c1e1900 */
[----:B------:R-:W-:-:S05]  /*00d0*/  IMAD.WIDE R12, R0, 0x4, R10 ;  /* 0x00000004000c7825 */ /* 0x000fca00078e020a */
[----:B------:R-:W3:Y:S01]  /*00e0*/  LDG.E R6, desc[UR4][R12.64] ;  /* 0x000000040c067981 */ /* 0x000ee2000c1e1900 */
[----:B------:R-:W-:-:S04]  /*00f0*/  IMAD.WIDE R8, R0, 0x4, R12 ;  /* 0x0000000400087825 */ /* 0x000fc800078e020c */
[----:B------:R-:W-:Y:S02]  /*0100*/  IMAD.WIDE R14, R0, 0x4, R8 ;  /* 0x00000004000e7825 */ /* 0x000fe400078e0208 */
[----:B------:R1:W4:Y:S04]  /*0110*/  LDG.E R8, desc[UR4][R8.64] ;  /* 0x0000000408087981 */ /* 0x000328000c1e1900 */
[----:B------:R-:W5:Y:S01]  /*0120*/  LDG.E R14, desc[UR4][R14.64] ;  /* 0x000000040e0e7981 */ /* 0x000f62000c1e1900 */
[----:B------:R-:W-:-:S04]  /*0130*/  IABS R18, R3 ;  /* 0x0000000300127213 */ /* 0x000fc80000000000 */
[----:B------:R-:W0:Y:S08]  /*0140*/  I2F.RP R4, R18 ;  /* 0x0000001200047306 */ /* 0x000e300000209400 */
[----:B0-----:R-:W0:Y:S02]  /*0150*/  MUFU.RCP R4, R4 ;  /* 0x0000000400047308 */ /* 0x001e240000001000 */
[----:B0-----:R-:W-:-:S06]  /*0160*/  VIADD R16, R4, 0xffffffe ;  /* 0x0ffffffe04107836 */ /* 0x001fcc0000000000 */
[----:B------:R0:W1:Y:S02]  /*0170*/  F2I.FTZ.U32.TRUNC.NTZ R17, R16 ;  /* 0x0000001000117305 */ /* 0x000064000021f000 */
[----:B0-----:R-:W-:Y:S02]  /*0180*/  HFMA2 R16, -RZ, RZ, 0, 0 ;  /* 0x00000000ff107431 */ /* 0x001fe400000001ff */
[----:B-1----:R-:W-:-:S04]  /*0190*/  IMAD.MOV R11, RZ, RZ, -R17 ;  /* 0x000000ffff0b7224 */ /* 0x002fc800078e0a11 */
[----:B------:R-:W-:Y:S01]  /*01a0*/  IMAD R11, R11, R18, RZ ;  /* 0x000000120b0b7224 */ /* 0x000fe200078e02ff */
[----:B------:R-:W-:-:S03]  /*01b0*/  IABS R9, R5 ;  /* 0x0000000500097213 */ /* 0x000fc60000000000 */
[----:B------:R-:W-:-:S06]  /*01c0*/  IMAD.HI.U32 R17, R17, R11, R16 ;  /* 0x0000000b11117227 */ /* 0x000fcc00078e0010 */
[----:B------:R-:W-:-:S04]  /*01d0*/  IMAD.HI.U32 R4, R17, R9, RZ ;  /* 0x0000000911047227 */ /* 0x000fc800078e00ff */
[----:B------:R-:W-:-:S04]  /*01e0*/  IMAD.MOV R10, RZ, RZ, -R4 ;  /* 0x000000ffff0a7224 */ /* 0x000fc800078e0a04 */
[----:B------:R-:W-:-:S05]  /*01f0*/  IMAD R9, R18, R10, R9 ;  /* 0x0000000a12097224 */ /* 0x000fca00078e0209 */
[----:B------:R-:W-:-:S13]  /*0200*/  ISETP.GT.U32.AND P1, PT, R18, R9, PT ;  /* 0x000000091200720c */ /* 0x000fda0003f24070 */
[----:B------:R-:W-:-:S04]  /*0210*/  @!P1 IADD3 R9, PT, PT, R9, -R18, RZ ;  /* 0x8000001209099210 */ /* 0x000fc80007ffe0ff */
[----:B------:R-:W-:Y:S02]  /*0220*/  ISETP.GE.U32.AND P0, PT, R9, R18, PT ;  /* 0x000000120900720c */ /* 0x000fe40003f06070 */
[----:B------:R-:W-:Y:S01]  /*0230*/  LOP3.LUT R9, R5, R3, RZ, 0x3c, !PT ;  /* 0x0000000305097212 */ /* 0x000fe200078e3cff */
[----:B------:R-:W-:-:S03]  /*0240*/  @!P1 VIADD R4, R4, 0x1 ;  /* 0x0000000104049836 */ /* 0x000fc60000000000 */
[----:B------:R-:W-:Y:S02]  /*0250*/  ISETP.GE.AND P3, PT, R9, RZ, PT ;  /* 0x000000ff0900720c */ /* 0x000fe40003f66270 */
[----:B------:R-:W-:-:S05]  /*0260*/  ISETP.NE.AND P2, PT, R3, RZ, PT ;  /* 0x000000ff0300720c */ /* 0x000fca0003f45270 */
[----:B------:R-:W-:-:S06]  /*0270*/  @P0 IADD3 R4, PT, PT, R4, 0x1, RZ ;  /* 0x0000000104040810 */ /* 0x000fcc0007ffe0ff */
[----:B------:R-:W-:Y:S02]  /*0280*/  @!P3 IMAD.MOV R4, RZ, RZ, -R4 ;  /* 0x000000ffff04b224 */ /* 0x000fe400078e0a04 */
[-C--:B------:R-:W-:Y:S01]  /*0290*/  @!P2 LOP3.LUT R4, RZ, R3.reuse, RZ, 0x33, !PT ;  /* 0x00000003ff04a212 */ /* 0x080fe200078e33ff */
[----:B------:R-:W-:Y:S04]  /*02a0*/  BSSY.RECONVERGENT B0, `(.L_x_13) ;  /* 0x0000053000007945 */ /* 0x000fe80003800200 */
[----:B------:R-:W-:Y:S01]  /*02b0*/  BSSY.RELIABLE B1, `(.L_x_14) ;  /* 0x000003c000017945 */ /* 0x000fe20003800100 */
[----:B------:R-:W-:Y:S01]  /*02c0*/  IMAD R10, R4, R3, RZ ;  /* 0x00000003040a7224 */ /* 0x000fe200078e02ff */
[----:B------:R-:W-:Y:S02]  /*02d0*/  PLOP3.LUT P0, PT, PT, PT, PT, 0x80, 0x8 ;  /* 0x000000000008781c */ /* 0x000fe40003f0f070 */
[----:B------:R-:W-:-:S02]  /*02e0*/  PLOP3.LUT P2, PT, PT, PT, PT, 0x8, 0x80 ;  /* 0x000000000080781c */ /* 0x000fc40003f4e170 */
[----:B------:R-:W-:Y:S02]  /*02f0*/  IADD3 R5, PT, PT, R5, -R10, RZ ;  /* 0x8000000a05057210 */ /* 0x000fe40007ffe0ff */
[----:B---3--:R-:W-:-:S04]  /*0300*/  ISETP.NE.AND P1, PT, R6, RZ, PT ;  /* 0x000000ff0600720c */ /* 0x008fc80003f25270 */
[----:B--2---:R-:W-:-:S04]  /*0310*/  ISETP.EQ.AND P1, PT, R7, 0x1, !P1 ;  /* 0x000000010700780c */ /* 0x004fc80004f22270 */
[----:B----4-:R-:W-:Y:S02]  /*0320*/  ISETP.EQ.AND P1, PT, R8, 0x1, P1 ;  /* 0x000000010800780c */ /* 0x010fe40000f22270 */
[----:B-----5:R-:W-:-:S13]  /*0330*/  ISETP.EQ.AND P3, PT, R14, RZ, PT ;  /* 0x000000ff0e00720c */ /* 0x020fda0003f62270 */
        /* <DEDUP_REMOVED lines=13> */
[----:B------:R-:W0:Y:S01]  /*0410*/  LDC.64 R6, c[0x0][0x388] ;  /* 0x0000e200ff067b82 */ /* 0x000e220000000a00 */
[----:B------:R-:W-:Y:S02]  /*0420*/  HFMA2 R9, -RZ, RZ, 0, 5.9604644775390625e-08 ;  /* 0x00000001ff097431 */ /* 0x000fe400000001ff */
[----:B0-----:R-:W-:-:S05]  /*0430*/  IMAD.WIDE R6, R10, 0x4, R6 ;  /* 0x000000040a067825 */ /* 0x001fca00078e0206 */
[----:B------:R1:W-:Y:S01]  /*0440*/  STG.E desc[UR4][R6.64], R9 ;  /* 0x0000000906007986 */ /* 0x0003e2000c101904 */
[----:B------:R-:W-:Y:S05]  /*0450*/  @P3 BRA `(.L_x_15) ;  /* 0x0000000000283947 */ /* 0x000fea0003800000 */
[----:B------:R-:W-:Y:S05]  /*0460*/  BRA `(.L_x_18) ;  /* 0x0000000000787947 */ /* 0x000fea0003800000 */
.L_x_17:
[----:B------:R-:W0:Y:S01]  /*0470*/  LDC.64 R6, c[0x0][0x388] ;  /* 0x0000e200ff067b82 */ /* 0x000e220000000a00 */
[----:B------:R-:W-:Y:S01]  /*0480*/  IMAD R8, R4, R3, R5 ;  /* 0x0000000304087224 */ /* 0x000fe200078e0205 */
[----:B------:R-:W-:-:S03]  /*0490*/  MOV R11, 0x1 ;  /* 0x00000001000b7802 */ /* 0x000fc60000000f00 */
[----:B------:R-:W-:-:S04]  /*04a0*/  VIADD R9, R8, 0x1 ;  /* 0x0000000108097836 */ /* 0x000fc80000000000 */
[----:B0-----:R-:W-:-:S05]  /*04b0*/  IMAD.WIDE R6, R9, 0x4, R6 ;  /* 0x0000000409067825 */ /* 0x001fca00078e0206 */
[----:B------:R0:W-:Y:S01]  /*04c0*/  STG.E desc[UR4][R6.64], R11 ;  /* 0x0000000b06007986 */ /* 0x0001e2000c101904 */
[----:B------:R-:W-:Y:S05]  /*04d0*/  @P3 BRA `(.L_x_15) ;  /* 0x0000000000083947 */ /* 0x000fea0003800000 */
[----:B------:R-:W-:Y:S05]  /*04e0*/  BRA `(.L_x_18) ;  /* 0x0000000000587947 */ /* 0x000fea0003800000 */
.L_x_16:
[----:B------:R-:W-:Y:S05]  /*04f0*/  @!P3 BRA `(.L_x_18) ;  /* 0x000000000054b947 */ /* 0x000fea0003800000 */
.L_x_15:
[----:B------:R-:W-:-:S13]  /*0500*/  ISETP.NE.AND P1, PT, R4, RZ, PT ;  /* 0x000000ff0400720c */ /* 0x000fda0003f25270 */
[----:B------:R-:W-:Y:S05]  /*0510*/  @P1 BRA `(.L_x_19) ;  /* 0x0000000000241947 */ /* 0x000fea0003800000 */
[----:B01----:R-:W0:Y:S01]  /*0520*/  LDC.64 R6, c[0x0][0x388] ;  /* 0x0000e200ff067b82 */ /* 0x003e220000000a00 */
[----:B------:R-:W-:Y:S01]  /*0530*/  IADD3 R8, PT, PT, R0, -R3, R0 ;  /* 0x8000000300087210 */ /* 0x000fe20007ffe000 */
[----:B------:R-:W-:Y:S01]  /*0540*/  HFMA2 R11, -RZ, RZ, 0, 5.9604644775390625e-08 ;  /* 0x00000001ff0b7431 */ /* 0x000fe200000001ff */
[----:B------:R-:W-:Y:S05]  /*0550*/  @!P2 BREAK.RELIABLE B1 ;  /* 0x000000000001a942 */ /* 0x000fea0003800100 */
[----:B------:R-:W-:-:S04]  /*0560*/  IMAD.IADD R9, R5, 0x1, R8 ;  /* 0x0000000105097824 */ /* 0x000fc800078e0208 */
[----:B0-----:R-:W-:-:S05]  /*0570*/  IMAD.WIDE R6, R9, 0x4, R6 ;  /* 0x0000000409067825 */ /* 0x001fca00078e0206 */
[----:B------:R2:W-:Y:S01]  /*0580*/  STG.E desc[UR4][R6.64], R11 ;  /* 0x0000000b06007986 */ /* 0x0005e2000c101904 */
[----:B------:R-:W-:Y:S05]  /*0590*/  @P2 BRA `(.L_x_20) ;  /* 0x0000000000342947 */ /* 0x000fea0003800000 */
[----:B------:R-:W-:Y:S05]  /*05a0*/  BRA `(.L_x_21) ;  /* 0x0000000000847947 */ /* 0x000fea0003800000 */
.L_x_19:
[----:B01----:R-:W0:Y:S01]  /*05b0*/  LDC.64 R6, c[0x0][0x388] ;  /* 0x0000e200ff067b82 */ /* 0x003e220000000a00 */
[----:B------:R-:W-:Y:S01]  /*05c0*/  IADD3 R9, PT, PT, R0, R5, RZ ;  /* 0x0000000500097210 */ /* 0x000fe20007ffe0ff */
[----:B------:R-:W-:Y:S01]  /*05d0*/  VIADD R8, R4, 0xffffffff ;  /* 0xffffffff04087836 */ /* 0x000fe20000000000 */
[----:B------:R-:W-:Y:S05]  /*05e0*/  @!P2 BREAK.RELIABLE B1 ;  /* 0x000000000001a942 */ /* 0x000fea0003800100 */
[----:B------:R-:W-:Y:S02]  /*05f0*/  IMAD R9, R8, R3, R9 ;  /* 0x0000000308097224 */ /* 0x000fe400078e0209 */
[----:B------:R-:W-:-:S02]  /*0600*/  IMAD.MOV.U32 R11, RZ, RZ, 0x1 ;  /* 0x00000001ff0b7424 */ /* 0x000fc400078e00ff */
[----:B0-----:R-:W-:-:S05]  /*0610*/  IMAD.WIDE R6, R9, 0x4, R6 ;  /* 0x0000000409067825 */ /* 0x001fca00078e0206 */
[----:B------:R3:W-:Y:S01]  /*0620*/  STG.E desc[UR4][R6.64], R11 ;  /* 0x0000000b06007986 */ /* 0x0007e2000c101904 */
[----:B------:R-:W-:Y:S05]  /*0630*/  @P2 BRA `(.L_x_20) ;  /* 0x00000000000c2947 */ /* 0x000fea0003800000 */
[----:B------:R-:W-:Y:S05]  /*0640*/  BRA `(.L_x_21) ;  /* 0x00000000005c7947 */ /* 0x000fea0003800000 */
.L_x_18:
[----:B------:R-:W-:Y:S05]  /*0650*/  @!P2 BREAK.RELIABLE B1 ;  /* 0x000000000001a942 */ /* 0x000fea0003800100 */
[----:B------:R-:W-:Y:S05]  /*0660*/  @!P2 BRA `(.L_x_21) ;  /* 0x000000000054a947 */ /* 0x000fea0003800000 */
.L_x_20:
[----:B------:R-:W-:Y:S05]  /*0670*/  BSYNC.RELIABLE B1 ;  /* 0x0000000000017941 */ /* 0x000fea0003800100 */
.L_x_14:
[----:B------:R-:W-:-:S13]  /*0680*/  ISETP.NE.AND P1, PT, R5, RZ, PT ;  /* 0x000000ff0500720c */ /* 0x000fda0003f25270 */
[----:B------:R-:W-:Y:S05]  /*0690*/  @P1 BRA `(.L_x_22) ;  /* 0x0000000000241947 */ /* 0x000fea0003800000 */
[----:B0123--:R-:W0:Y:S01]  /*06a0*/  LDC.64 R6, c[0x0][0x388] ;  /* 0x0000e200ff067b82 */ /* 0x00fe220000000a00 */
[----:B------:R-:W-:Y:S02]  /*06b0*/  LEA R8, R0, R3, 0x1 ;  /* 0x0000000300087211 */ /* 0x000fe400078e08ff */
[----:B------:R-:W-:-:S03]  /*06c0*/  MOV R11, 0x1 ;  /* 0x00000001000b7802 */ /* 0x000fc60000000f00 */
[----:B------:R-:W-:-:S04]  /*06d0*/  IMAD R8, R4, R3, R8 ;  /* 0x0000000304087224 */ /* 0x000fc800078e0208 */
[----:B------:R-:W-:-:S04]  /*06e0*/  VIADD R9, R8, 0xffffffff ;  /* 0xffffffff08097836 */ /* 0x000fc80000000000 */
[----:B0-----:R-:W-:-:S05]  /*06f0*/  IMAD.WIDE R6, R9, 0x4, R6 ;  /* 0x0000000409067825 */ /* 0x001fca00078e0206 */
[----:B------:R1:W-:Y:S01]  /*0700*/  STG.E desc[UR4][R6.64], R11 ;  /* 0x0000000b06007986 */ /* 0x0003e2000c101904 */
[----:B------:R-:W-:Y:S05]  /*0710*/  @P0 BRA `(.L_x_23) ;  /* 0x00000000002c0947 */ /* 0x000fea0003800000 */
[----:B------:R-:W-:Y:S05]  /*0720*/  EXIT ;  /* 0x000000000000794d */ /* 0x000fea0003800000 */
.L_x_22:
[----:B0123--:R-:W0:Y:S01]  /*0730*/  LDC.64 R6, c[0x0][0x388] ;  /* 0x0000e200ff067b82 */ /* 0x00fe220000000a00 */
[----:B------:R-:W-:Y:S02]  /*0740*/  IMAD R8, R0, 0x2, R5 ;  /* 0x0000000200087824 */ /* 0x000fe400078e0205 */
[----:B------:R-:W-:Y:S02]  /*0750*/  IMAD.MOV.U32 R11, RZ, RZ, 0x1 ;  /* 0x00000001ff0b7424 */ /* 0x000fe400078e00ff */
[----:B------:R-:W-:-:S05]  /*0760*/  IMAD R8, R4, R3, R8 ;  /* 0x0000000304087224 */ /* 0x000fca00078e0208 */
[----:B------:R-:W-:-:S05]  /*0770*/  IADD3 R9, PT, PT, R8, -0x1, RZ ;  /* 0xffffffff08097810 */ /* 0x000fca0007ffe0ff */
[----:B0-----:R-:W-:-:S05]  /*0780*/  IMAD.WIDE R6, R9, 0x4, R6 ;  /* 0x0000000409067825 */ /* 0x001fca00078e0206 */
[----:B------:R0:W-:Y:S01]  /*0790*/  STG.E desc[UR4][R6.64], R11 ;  /* 0x0000000b06007986 */ /* 0x0001e2000c101904 */
[----:B------:R-:W-:Y:S05]  /*07a0*/  @P0 BRA `(.L_x_23) ;  /* 0x0000000000080947 */ /* 0x000fea0003800000 */
[----:B------:R-:W-:Y:S05]  /*07b0*/  EXIT ;  /* 0x000000000000794d */ /* 0x000fea0003800000 */
.L_x_21:
[----:B------:R-:W-:Y:S05]  /*07c0*/  @!P0 EXIT ;  /* 0x000000000000894d */ /* 0x000fea0003800000 */
.L_x_23:
[----:B------:R-:W-:Y:S05]  /*07d0*/  BSYNC.RECONVERGENT B0 ;  /* 0x0000000000007941 */ /* 0x000fea0003800200 */
.L_x_13:
[----:B0123--:R-:W-:-:S04]  /*07e0*/  IADD3 R7, PT, PT, R2, -0x1, RZ ;  /* 0xffffffff02077810 */ /* 0x00ffc80007ffe0ff */
[----:B------:R-:W-:-:S13]  /*07f0*/  ISETP.NE.AND P0, PT, R4, R7, PT ;  /* 0x000000070400720c */ /* 0x000fda0003f05270 */
[----:B------:R-:W0:Y:S01]  /*0800*/  @!P0 LDC.64 R6, c[0x0][0x388] ;  /* 0x0000e200ff068b82 */ /* 0x000e220000000a00 */
[----:B------:R-:W-:Y:S02]  /*0810*/  @!P0 IMAD R9, R0, 0x3, R5 ;  /* 0x0000000300098824 */ /* 0x000fe400078e0205 */
[----:B------:R-:W-:Y:S02]  /*0820*/  @!P0 IMAD.MOV.U32 R11, RZ, RZ, 0x1 ;  /* 0x00000001ff0b8424 */ /* 0x000fe400078e00ff */
[----:B0-----:R-:W-:-:S05]  /*0830*/  @!P0 IMAD.WIDE R6, R9, 0x4, R6 ;  /* 0x0000000409068825 */ /* 0x001fca00078e0206 */
[----:B------:R0:W-:Y:S01]  /*0840*/  @!P0 STG.E desc[UR4][R6.64], R11 ;  /* 0x0000000b06008986 */ /* 0x0001e2000c101904 */
[----:B------:R-:W-:Y:S05]  /*0850*/  @!P0 EXIT ;  /* 0x000000000000894d */ /* 0x000fea0003800000 */
[----:B0-----:R-:W0:Y:S01]  /*0860*/  LDC.64 R6, c[0x0][0x388] ;  /* 0x0000e200ff067b82 */ /* 0x001e220000000a00 */
[----:B------:R-:W-:Y:S02]  /*0870*/  IMAD R3, R4, R3, R3 ;  /* 0x0000000304037224 */ /* 0x000fe400078e0203 */
[----:B------:R-:W-:Y:S02]  /*0880*/  IMAD R0, R0, 0x3, R5 ;  /* 0x0000000300007824 */ /* 0x000fe400078e0205 */
[----:B------:R-:W-:-:S03]  /*0890*/  IMAD.MOV.U32 R5, RZ, RZ, 0x1 ;  /* 0x00000001ff057424 */ /* 0x000fc600078e00ff */
[----:B------:R-:W-:-:S05]  /*08a0*/  IADD3 R3, PT, PT, R0, R3, RZ ;  /* 0x0000000300037210 */ /* 0x000fca0007ffe0ff */
[----:B0-----:R-:W-:-:S05]  /*08b0*/  IMAD.WIDE R2, R3, 0x4, R6 ;  /* 0x0000000403027825 */ /* 0x001fca00078e0206 */
[----:B------:R-:W-:Y:S01]  /*08c0*/  STG.E desc[UR4][R2.64], R5 ;  /* 0x0000000502007986 */ /* 0x000fe2000c101904 */
[----:B------:R-:W-:Y:S05]  /*08d0*/  EXIT ;  /* 0x000000000000794d */ /* 0x000fea0003800000 */
.L_x_24:
        /* <DEDUP_REMOVED lines=10> */
.L_x_27:


//--------------------- .nv.shared.reserved.0     --------------------------
	.section	.nv.shared.reserved.0,"aw",@nobits
	.weak		__nv_reservedSMEM_offset_0_alias
	.size		__nv_reservedSMEM_offset_0_alias, 0, 64
	.other		__nv_reservedSMEM_offset_0_alias,@"STO_CUDA_RESERVED_SHARED STV_DEFAULT"
__nv_reservedSMEM_offset_0_alias:
	.zero		0
	.zero		64


//--------------------- .nv.constant0._Z9FinalStepPiS_ii --------------------------
	.section	.nv.constant0._Z9FinalStepPiS_ii,"a",@progbits
	.sectionflags	@""
	.align	4
.nv.constant0._Z9FinalStepPiS_ii:
	.zero		920


//--------------------- .nv.constant0._Z11timeStepAoSPiS_ii --------------------------
	.section	.nv.constant0._Z11timeStepAoSPiS_ii,"a",@progbits
	.sectionflags	@""
	.align	4
.nv.constant0._Z11timeStepAoSPiS_ii:
	.zero		920


//--------------------- .nv.constant0._Z11timeStepSoAPiS_ii --------------------------
	.section	.nv.constant0._Z11timeStepSoAPiS_ii,"a",@progbits
	.sectionflags	@""
	.align	4
.nv.constant0._Z11timeStepSoAPiS_ii:
	.zero		920


//--------------------- SYMBOLS --------------------------

	.type		.nv.reservedSmem.offset0,@object
	.size		.nv.reservedSmem.offset0,0x4
